	.headerflags	@"EF_CUDA_TEXMODE_UNIFIED EF_CUDA_64BIT_ADDRESS EF_CUDA_ACCELERATORS EF_CUDA_SM90 EF_CUDA_VIRTUAL_SM(EF_CUDA_SM90)"
	.elftype	@"ET_EXEC"


//--------------------- .nv.info                  --------------------------
	.section	.nv.info,"",@"SHT_CUDA_INFO"
	.align	4


	//----- nvinfo : EIATTR_REGCOUNT
	.align		4
        /*0000*/ 	.byte	0x04, 0x2f
        /*0002*/ 	.short	(.L_3 - .L_2)
	.align		4
.L_2:
        /*0004*/ 	.word	index@(triton_poi_fused__native_batch_norm_legit_no_training_relu_7)
        /*0008*/ 	.word	0x00000020


	//----- nvinfo : EIATTR_MIN_STACK_SIZE
	.align		4
.L_3:
        /*000c*/ 	.byte	0x04, 0x12
        /*000e*/ 	.short	(.L_5 - .L_4)
	.align		4
.L_4:
        /*0010*/ 	.word	index@(triton_poi_fused__native_batch_norm_legit_no_training_relu_7)
        /*0014*/ 	.word	0x00000000


	//----- nvinfo : EIATTR_FRAME_SIZE
	.align		4
.L_5:
        /*0018*/ 	.byte	0x04, 0x11
        /*001a*/ 	.short	(.L_7 - .L_6)
	.align		4
.L_6:
        /*001c*/ 	.word	index@(triton_poi_fused__native_batch_norm_legit_no_training_relu_7)
        /*0020*/ 	.word	0x00000000


	//----- nvinfo : EIATTR_MIN_STACK_SIZE
	.align		4
.L_7:
        /*0024*/ 	.byte	0x04, 0x12
        /*0026*/ 	.short	(.L_9 - .L_8)
	.align		4
.L_8:
        /*0028*/ 	.word	index@(triton_poi_fused__native_batch_norm_legit_no_training_relu_7)
        /*002c*/ 	.word	0x00000000
.L_9:


//--------------------- .nv.info.triton_poi_fused__native_batch_norm_legit_no_training_relu_7 --------------------------
	.section	.nv.info.triton_poi_fused__native_batch_norm_legit_no_training_relu_7,"",@"SHT_CUDA_INFO"
	.sectionflags	@""
	.align	4


	//----- nvinfo : EIATTR_CUDA_API_VERSION
	.align		4
        /*0000*/ 	.byte	0x04, 0x37
        /*0002*/ 	.short	(.L_11 - .L_10)
.L_10:
        /*0004*/ 	.word	0x0000007c


	//----- nvinfo : EIATTR_KPARAM_INFO
	.align		4
.L_11:
        /*0008*/ 	.byte	0x04, 0x17
        /*000a*/ 	.short	(.L_13 - .L_12)
.L_12:
        /*000c*/ 	.word	0x00000000
        /*0010*/ 	.short	0x0006
        /*0012*/ 	.short	0x0030
        /*0014*/ 	.byte	0x00, 0xf0, 0x11, 0x00


	//----- nvinfo : EIATTR_KPARAM_INFO
	.align		4
.L_13:
        /*0018*/ 	.byte	0x04, 0x17
        /*001a*/ 	.short	(.L_15 - .L_14)
.L_14:
        /*001c*/ 	.word	0x00000000
        /*0020*/ 	.short	0x0005
        /*0022*/ 	.short	0x0028
        /*0024*/ 	.byte	0x00, 0xf4, 0x21, 0x00


	//----- nvinfo : EIATTR_KPARAM_INFO
	.align		4
.L_15:
        /*0028*/ 	.byte	0x04, 0x17
        /*002a*/ 	.short	(.L_17 - .L_16)
.L_16:
        /*002c*/ 	.word	0x00000000
        /*0030*/ 	.short	0x0004
        /*0032*/ 	.short	0x0020
        /*0034*/ 	.byte	0x00, 0xf4, 0x21, 0x00


	//----- nvinfo : EIATTR_KPARAM_INFO
	.align		4
.L_17:
        /*0038*/ 	.byte	0x04, 0x17
        /*003a*/ 	.short	(.L_19 - .L_18)
.L_18:
        /*003c*/ 	.word	0x00000000
        /*0040*/ 	.short	0x0003
        /*0042*/ 	.short	0x0018
        /*0044*/ 	.byte	0x00, 0xf4, 0x21, 0x00


	//----- nvinfo : EIATTR_KPARAM_INFO
	.align		4
.L_19:
        /*0048*/ 	.byte	0x04, 0x17
        /*004a*/ 	.short	(.L_21 - .L_20)
.L_20:
        /*004c*/ 	.word	0x00000000
        /*0050*/ 	.short	0x0002
        /*0052*/ 	.short	0x0010
        /*0054*/ 	.byte	0x00, 0xf4, 0x21, 0x00


	//----- nvinfo : EIATTR_KPARAM_INFO
	.align		4
.L_21:
        /*0058*/ 	.byte	0x04, 0x17
        /*005a*/ 	.short	(.L_23 - .L_22)
.L_22:
        /*005c*/ 	.word	0x00000000
        /*0060*/ 	.short	0x0001
        /*0062*/ 	.short	0x0008
        /*0064*/ 	.byte	0x00, 0xf4, 0x21, 0x00


	//----- nvinfo : EIATTR_KPARAM_INFO
	.align		4
.L_23:
        /*0068*/ 	.byte	0x04, 0x17
        /*006a*/ 	.short	(.L_25 - .L_24)
.L_24:
        /*006c*/ 	.word	0x00000000
        /*0070*/ 	.short	0x0000
        /*0072*/ 	.short	0x0000
        /*0074*/ 	.byte	0x00, 0xf4, 0x21, 0x00


	//----- nvinfo : EIATTR_SPARSE_MMA_MASK
	.align		4
.L_25:
        /*0078*/ 	.byte	0x03, 0x50
        /*007a*/ 	.short	0x0000


	//----- nvinfo : EIATTR_MAXREG_COUNT
	.align		4
        /*007c*/ 	.byte	0x03, 0x1b
        /*007e*/ 	.short	0x00ff


	//----- nvinfo : EIATTR_EXIT_INSTR_OFFSETS
	.align		4
        /*0080*/ 	.byte	0x04, 0x1c
        /*0082*/ 	.short	(.L_27 - .L_26)


	//   ....[0]....
.L_26:
        /*0084*/ 	.word	0x000006e0


	//----- nvinfo : EIATTR_REQNTID
	.align		4
.L_27:
        /*0088*/ 	.byte	0x04, 0x10
        /*008a*/ 	.short	(.L_29 - .L_28)
.L_28:
        /*008c*/ 	.word	0x00000080
        /*0090*/ 	.word	0x00000001
        /*0094*/ 	.word	0x00000001


	//----- nvinfo : EIATTR_CBANK_PARAM_SIZE
	.align		4
.L_29:
        /*0098*/ 	.byte	0x03, 0x19
        /*009a*/ 	.short	0x0034


	//----- nvinfo : EIATTR_PARAM_CBANK
	.align		4
        /*009c*/ 	.byte	0x04, 0x0a
        /*009e*/ 	.short	(.L_31 - .L_30)
	.align		4
.L_30:
        /*00a0*/ 	.word	index@(.nv.constant0.triton_poi_fused__native_batch_norm_legit_no_training_relu_7)
        /*00a4*/ 	.short	0x0210
        /*00a6*/ 	.short	0x0034


	//----- nvinfo : EIATTR_SW_WAR
	.align		4
.L_31:
        /*00a8*/ 	.byte	0x04, 0x36
        /*00aa*/ 	.short	(.L_33 - .L_32)
.L_32:
        /*00ac*/ 	.word	0x00000008
.L_33:


//--------------------- .nv.callgraph             --------------------------
	.section	.nv.callgraph,"",@"SHT_CUDA_CALLGRAPH"
	.align	4
	.sectionentsize	8
	.align		4
        /*0000*/ 	.word	0x00000000
	.align		4
        /*0004*/ 	.word	0xffffffff
	.align		4
        /*0008*/ 	.word	0x00000000
	.align		4
        /*000c*/ 	.word	0xfffffffe
	.align		4
        /*0010*/ 	.word	0x00000000
	.align		4
        /*0014*/ 	.word	0xfffffffd
	.align		4
        /*0018*/ 	.word	0x00000000
	.align		4
        /*001c*/ 	.word	0xfffffffc


//--------------------- .nv.constant4             --------------------------
	.section	.nv.constant4,"a",@progbits
	.align	8
	.align		8
.nv.constant4:
        /*0000*/ 	.dword	_$_str
	.align		8
        /*0008*/ 	.dword	_$_str_$_2


//--------------------- .text.triton_poi_fused__native_batch_norm_legit_no_training_relu_7 --------------------------
	.section	.text.triton_poi_fused__native_batch_norm_legit_no_training_relu_7,"ax",@progbits
	.align	128
        .global         triton_poi_fused__native_batch_norm_legit_no_training_relu_7
        .type           triton_poi_fused__native_batch_norm_legit_no_training_relu_7,@function
        .size           triton_poi_fused__native_batch_norm_legit_no_training_relu_7,(.L_x_1 - triton_poi_fused__native_batch_norm_legit_no_training_relu_7)
        .other          triton_poi_fused__native_batch_norm_legit_no_training_relu_7,@"STO_CUDA_ENTRY STV_DEFAULT"
triton_poi_fused__native_batch_norm_legit_no_training_relu_7:
.text.triton_poi_fused__native_batch_norm_legit_no_training_relu_7:
[----:B------:R-:W-:Y:S01]  /*0000*/  LDC R1, c[0x0][0x28] ;  /* 0x00000a00ff017b82 */ /* 0x000fe20000000800 */
[----:B------:R-:W1:Y:S01]  /*0010*/  S2R R0, SR_TID.X ;  /* 0x0000000000007919 */ /* 0x000e620000002100 */
[----:B------:R-:W-:-:S06]  /*0020*/  ULDC.64 UR4, c[0x0][0x208] ;  /* 0x0000820000047ab9 */ /* 0x000fcc0000000a00 */
[----:B------:R-:W2:Y:S01]  /*0030*/  LDC.64 R16, c[0x0][0x218] ;  /* 0x00008600ff107b82 */ /* 0x000ea20000000a00 */
[----:B------:R-:W3:Y:S07]  /*0040*/  S2R R5, SR_CTAID.X ;  /* 0x0000000000057919 */ /* 0x000eee0000002500 */
[----:B------:R-:W4:Y:S08]  /*0050*/  LDC.64 R14, c[0x0][0x210] ;  /* 0x00008400ff0e7b82 */ /* 0x000f300000000a00 */
[----:B------:R-:W5:Y:S01]  /*0060*/  LDC.64 R12, c[0x0][0x230] ;  /* 0x00008c00ff0c7b82 */ /* 0x000f620000000a00 */
[----:B-1----:R-:W-:-:S02]  /*0070*/  SHF.L.U32 R0, R0, 0x2, RZ ;  /* 0x0000000200007819 */ /* 0x002fc400000006ff */
[----:B---3--:R-:W-:Y:S02]  /*0080*/  SHF.R.S32.HI R3, RZ, 0x15, R5 ;  /* 0x00000015ff037819 */ /* 0x008fe40000011405 */
[----:B------:R-:W-:Y:S02]  /*0090*/  LOP3.LUT R0, R0, 0x1fc, RZ, 0xc0, !PT ;  /* 0x000001fc00007812 */ /* 0x000fe400078ec0ff */
[----:B------:R-:W-:Y:S02]  /*00a0*/  SGXT R3, R3, 0x1 ;  /* 0x000000010303781a */ /* 0x000fe40000000200 */
[----:B------:R-:W-:-:S04]  /*00b0*/  LEA R18, R5, R0, 0xa ;  /* 0x0000000005127211 */ /* 0x000fc800078e50ff */
[----:B------:R-:W-:Y:S02]  /*00c0*/  LEA.HI R0, R3, R18, RZ, 0xf ;  /* 0x0000001203007211 */ /* 0x000fe400078f78ff */
[----:B------:R-:W1:Y:S02]  /*00d0*/  LDC.64 R2, c[0x0][0x220] ;  /* 0x00008800ff027b82 */ /* 0x000e640000000a00 */
[----:B------:R-:W-:Y:S02]  /*00e0*/  SHF.R.S32.HI R23, RZ, 0xf, R0 ;  /* 0x0000000fff177819 */ /* 0x000fe40000011400 */
[----:B------:R-:W-:-:S03]  /*00f0*/  IADD3 R0, R0, 0x200, RZ ;  /* 0x0000020000007810 */ /* 0x000fc60007ffe0ff */
[----:B------:R-:W-:Y:S01]  /*0100*/  IMAD.HI R4, R23, 0x2aaaaaab, RZ ;  /* 0x2aaaaaab17047827 */ /* 0x000fe200078e02ff */
[----:B------:R-:W-:-:S04]  /*0110*/  SHF.R.S32.HI R0, RZ, 0xf, R0 ;  /* 0x0000000fff007819 */ /* 0x000fc80000011400 */
[----:B------:R-:W-:Y:S01]  /*0120*/  SHF.R.U32.HI R5, RZ, 0x1f, R4 ;  /* 0x0000001fff057819 */ /* 0x000fe20000011604 */
[----:B------:R-:W-:-:S03]  /*0130*/  IMAD.HI R6, R0, 0x2aaaaaab, RZ ;  /* 0x2aaaaaab00067827 */ /* 0x000fc600078e02ff */
[----:B------:R-:W-:Y:S02]  /*0140*/  LEA.HI R4, R4, R5, RZ, 0x1d ;  /* 0x0000000504047211 */ /* 0x000fe400078fe8ff */
[----:B------:R-:W-:-:S03]  /*0150*/  SHF.R.U32.HI R5, RZ, 0x1f, R6 ;  /* 0x0000001fff057819 */ /* 0x000fc60000011606 */
[----:B------:R-:W-:Y:S01]  /*0160*/  IMAD R23, R4, -0x30, R23 ;  /* 0xffffffd004177824 */ /* 0x000fe200078e0217 */
[----:B------:R-:W-:-:S03]  /*0170*/  LEA.HI R5, R6, R5, RZ, 0x1d ;  /* 0x0000000506057211 */ /* 0x000fc600078fe8ff */
[----:B-1----:R-:W-:-:S04]  /*0180*/  IMAD.WIDE R8, R23, 0x4, R2 ;  /* 0x0000000417087825 */ /* 0x002fc800078e0202 */
[----:B------:R-:W-:Y:S01]  /*0190*/  IMAD R19, R5, -0x30, R0 ;  /* 0xffffffd005137824 */ /* 0x000fe200078e0200 */
[----:B------:R-:W3:Y:S03]  /*01a0*/  LDG.E.EL R20, desc[UR4][R8.64] ;  /* 0x0000000408147981 */ /* 0x000ee6000c2e1900 */
[----:B------:R-:W-:Y:S02]  /*01b0*/  IMAD.WIDE R10, R19, 0x4, R2 ;  /* 0x00000004130a7825 */ /* 0x000fe400078e0202 */
[----:B------:R-:W1:Y:S03]  /*01c0*/  LDC.64 R2, c[0x0][0x228] ;  /* 0x00008a00ff027b82 */ /* 0x000e660000000a00 */
[----:B------:R-:W3:Y:S01]  /*01d0*/  LDG.E.EL R21, desc[UR4][R10.64] ;  /* 0x000000040a157981 */ /* 0x000ee2000c2e1900 */
[----:B--2---:R-:W-:-:S04]  /*01e0*/  IMAD.WIDE R26, R23, 0x4, R16 ;  /* 0x00000004171a7825 */ /* 0x004fc800078e0210 */
[----:B----4-:R-:W-:Y:S01]  /*01f0*/  IMAD.WIDE R14, R18, 0x4, R14 ;  /* 0x00000004120e7825 */ /* 0x010fe200078e020e */
[----:B------:R-:W2:Y:S04]  /*0200*/  LDG.E.EL R0, desc[UR4][R26.64] ;  /* 0x000000041a007981 */ /* 0x000ea8000c2e1900 */
[----:B------:R-:W2:Y:S01]  /*0210*/  LDG.E.128 R4, desc[UR4][R14.64] ;  /* 0x000000040e047981 */ /* 0x000ea2000c1e1d00 */
[----:B------:R-:W-:-:S03]  /*0220*/  IMAD.WIDE R16, R19, 0x4, R16 ;  /* 0x0000000413107825 */ /* 0x000fc600078e0210 */
[----:B------:R-:W4:Y:S04]  /*0230*/  LDG.E.128 R8, desc[UR4][R14.64+0x800] ;  /* 0x000800040e087981 */ /* 0x000f28000c1e1d00 */
[----:B------:R-:W4:Y:S01]  /*0240*/  LDG.E.EL R16, desc[UR4][R16.64] ;  /* 0x0000000410107981 */ /* 0x000f22000c2e1900 */
[----:B01----:R-:W-:-:S04]  /*0250*/  IMAD.WIDE R24, R23, 0x4, R2 ;  /* 0x0000000417187825 */ /* 0x003fc800078e0202 */
[----:B-----5:R-:W-:Y:S02]  /*0260*/  IMAD.WIDE R22, R23, 0x4, R12 ;  /* 0x0000000417167825 */ /* 0x020fe400078e020c */
[----:B------:R-:W5:Y:S04]  /*0270*/  LDG.E.EL R24, desc[UR4][R24.64] ;  /* 0x0000000418187981 */ /* 0x000f68000c2e1900 */
[----:B------:R-:W5:Y:S01]  /*0280*/  LDG.E.EL R23, desc[UR4][R22.64] ;  /* 0x0000000416177981 */ /* 0x000f62000c2e1900 */
[----:B------:R-:W-:-:S04]  /*0290*/  IMAD.WIDE R2, R19, 0x4, R2 ;  /* 0x0000000413027825 */ /* 0x000fc800078e0202 */
[----:B------:R-:W-:Y:S02]  /*02a0*/  IMAD.WIDE R28, R19, 0x4, R12 ;  /* 0x00000004131c7825 */ /* 0x000fe400078e020c */
[----:B------:R0:W4:Y:S04]  /*02b0*/  LDG.E.EL R12, desc[UR4][R2.64] ;  /* 0x00000004020c7981 */ /* 0x000128000c2e1900 */
[----:B------:R-:W4:Y:S01]  /*02c0*/  LDG.E.EL R13, desc[UR4][R28.64] ;  /* 0x000000041c0d7981 */ /* 0x000f22000c2e1900 */
[----:B0-----:R-:W-:Y:S01]  /*02d0*/  HFMA2.MMA R3, -RZ, RZ, 1.625, 0 ;  /* 0x3e800000ff037435 */ /* 0x001fe200000001ff */
[----:B---3--:R-:W-:-:S04]  /*02e0*/  FADD R20, R20, 9.9999997473787516356e-06 ;  /* 0x3727c5ac14147421 */ /* 0x008fc80000000000 */
[----:B------:R-:W0:Y:S01]  /*02f0*/  MUFU.SQRT R19, R20 ;  /* 0x0000001400137308 */ /* 0x000e220000002000 */
[----:B------:R-:W-:-:S07]  /*0300*/  FADD R21, R21, 9.9999997473787516356e-06 ;  /* 0x3727c5ac15157421 */ /* 0x000fce0000000000 */
[----:B------:R-:W1:Y:S01]  /*0310*/  MUFU.SQRT R25, R21 ;  /* 0x0000001500197308 */ /* 0x000e620000002000 */
[C---:B0-----:R-:W-:Y:S02]  /*0320*/  FSETP.GT.AND P0, PT, R19.reuse, 8.50705917302346158658e+37, PT ;  /* 0x7e8000001300780b */ /* 0x041fe40003f04000 */
[----:B------:R-:W-:Y:S02]  /*0330*/  FSETP.GEU.AND P2, PT, R19, 1.175494350822287508e-38, PT ;  /* 0x008000001300780b */ /* 0x000fe40003f4e000 */
[C---:B-1----:R-:W-:Y:S02]  /*0340*/  FSETP.GT.AND P1, PT, R25.reuse, 8.50705917302346158658e+37, PT ;  /* 0x7e8000001900780b */ /* 0x042fe40003f24000 */
[----:B------:R-:W-:-:S07]  /*0350*/  FSETP.GEU.AND P3, PT, R25, 1.175494350822287508e-38, PT ;  /* 0x008000001900780b */ /* 0x000fce0003f6e000 */
[----:B------:R-:W-:-:S04]  /*0360*/  @P0 FMUL R19, R19, 0.25 ;  /* 0x3e80000013130820 */ /* 0x000fc80000400000 */
[----:B------:R-:W-:Y:S01]  /*0370*/  @!P2 FMUL R19, R19, 16777216 ;  /* 0x4b8000001313a820 */ /* 0x000fe20000400000 */
[----:B------:R-:W-:-:S05]  /*0380*/  @P1 FMUL R25, R25, 0.25 ;  /* 0x3e80000019191820 */ /* 0x000fca0000400000 */
[----:B------:R-:W0:Y:S01]  /*0390*/  MUFU.RCP R19, R19 ;  /* 0x0000001300137308 */ /* 0x000e220000001000 */
[----:B------:R-:W-:Y:S01]  /*03a0*/  @!P3 FMUL R25, R25, 16777216 ;  /* 0x4b8000001919b820 */ /* 0x000fe20000400000 */
[----:B------:R-:W-:-:S06]  /*03b0*/  FSEL R2, R3, 1, P0 ;  /* 0x3f80000003027808 */ /* 0x000fcc0000000000 */
[----:B------:R-:W1:Y:S01]  /*03c0*/  MUFU.RCP R14, R25 ;  /* 0x00000019000e7308 */ /* 0x000e620000001000 */
[----:B------:R-:W-:Y:S01]  /*03d0*/  FSEL R3, R3, 1, P1 ;  /* 0x3f80000003037808 */ /* 0x000fe20000800000 */
[----:B------:R-:W-:Y:S01]  /*03e0*/  @!P2 FMUL R2, R2, 16777216 ;  /* 0x4b8000000202a820 */ /* 0x000fe20000400000 */
[----:B--2---:R-:W-:-:S03]  /*03f0*/  FADD R4, R4, -R0 ;  /* 0x8000000004047221 */ /* 0x004fc60000000000 */
[----:B------:R-:W-:Y:S01]  /*0400*/  @!P3 FMUL R3, R3, 16777216 ;  /* 0x4b8000000303b820 */ /* 0x000fe20000400000 */
[----:B0-----:R-:W-:Y:S01]  /*0410*/  FMUL R15, R19, R2 ;  /* 0x00000002130f7220 */ /* 0x001fe20000400000 */
[--C-:B------:R-:W-:Y:S01]  /*0420*/  FADD R20, R5, -R0.reuse ;  /* 0x8000000005147221 */ /* 0x100fe20000000000 */
[--C-:B------:R-:W-:Y:S01]  /*0430*/  FADD R6, R6, -R0.reuse ;  /* 0x8000000006067221 */ /* 0x100fe20000000000 */
[----:B------:R-:W-:Y:S01]  /*0440*/  FADD R0, R7, -R0 ;  /* 0x8000000007007221 */ /* 0x000fe20000000000 */
[C---:B------:R-:W-:Y:S01]  /*0450*/  FMUL R5, R15.reuse, R4 ;  /* 0x000000040f057220 */ /* 0x040fe20000400000 */
[C---:B------:R-:W-:Y:S01]  /*0460*/  FMUL R4, R15.reuse, R20 ;  /* 0x000000140f047220 */ /* 0x040fe20000400000 */
[----:B-1----:R-:W-:Y:S02]  /*0470*/  FMUL R14, R14, R3 ;  /* 0x000000030e0e7220 */ /* 0x002fe40000400000 */
[----:B------:R-:W0:Y:S01]  /*0480*/  LDC.64 R2, c[0x0][0x238] ;  /* 0x00008e00ff027b82 */ /* 0x000e220000000a00 */
[C---:B------:R-:W-:Y:S01]  /*0490*/  FMUL R20, R15.reuse, R6 ;  /* 0x000000060f147220 */ /* 0x040fe20000400000 */
[----:B------:R-:W-:Y:S01]  /*04a0*/  FMUL R6, R15, R0 ;  /* 0x000000000f067220 */ /* 0x000fe20000400000 */
[--C-:B----4-:R-:W-:Y:S01]  /*04b0*/  FADD R7, R8, -R16.reuse ;  /* 0x8000001008077221 */ /* 0x110fe20000000000 */
[--C-:B------:R-:W-:Y:S01]  /*04c0*/  FADD R9, R9, -R16.reuse ;  /* 0x8000001009097221 */ /* 0x100fe20000000000 */
[--C-:B------:R-:W-:Y:S01]  /*04d0*/  FADD R15, R10, -R16.reuse ;  /* 0x800000100a0f7221 */ /* 0x100fe20000000000 */
[C-C-:B-----5:R-:W-:Y:S01]  /*04e0*/  FFMA R0, R24.reuse, R5, R23.reuse ;  /* 0x0000000518007223 */ /* 0x160fe20000000017 */
[----:B------:R-:W-:Y:S01]  /*04f0*/  FADD R11, R11, -R16 ;  /* 0x800000100b0b7221 */ /* 0x000fe20000000000 */
[C-C-:B------:R-:W-:Y:S01]  /*0500*/  FFMA R4, R24.reuse, R4, R23.reuse ;  /* 0x0000000418047223 */ /* 0x140fe20000000017 */
[C-C-:B------:R-:W-:Y:S01]  /*0510*/  FFMA R5, R24.reuse, R20, R23.reuse ;  /* 0x0000001418057223 */ /* 0x140fe20000000017 */
[----:B------:R-:W-:Y:S01]  /*0520*/  FFMA R23, R24, R6, R23 ;  /* 0x0000000618177223 */ /* 0x000fe20000000017 */
[C---:B------:R-:W-:Y:S01]  /*0530*/  FMUL R7, R14.reuse, R7 ;  /* 0x000000070e077220 */ /* 0x040fe20000400000 */
[C---:B------:R-:W-:Y:S01]  /*0540*/  FMUL R8, R14.reuse, R9 ;  /* 0x000000090e087220 */ /* 0x040fe20000400000 */
[C---:B------:R-:W-:Y:S01]  /*0550*/  FMUL R6, R14.reuse, R15 ;  /* 0x0000000f0e067220 */ /* 0x040fe20000400000 */
[----:B------:R-:W-:Y:S01]  /*0560*/  FMUL R14, R14, R11 ;  /* 0x0000000b0e0e7220 */ /* 0x000fe20000400000 */
[C-C-:B------:R-:W-:Y:S01]  /*0570*/  FFMA R9, R12.reuse, R7, R13.reuse ;  /* 0x000000070c097223 */ /* 0x140fe2000000000d */
[C-C-:B------:R-:W-:Y:S01]  /*0580*/  FFMA R8, R12.reuse, R8, R13.reuse ;  /* 0x000000080c087223 */ /* 0x140fe2000000000d */
[C-C-:B------:R-:W-:Y:S01]  /*0590*/  FFMA R10, R12.reuse, R6, R13.reuse ;  /* 0x000000060c0a7223 */ /* 0x140fe2000000000d */
[----:B------:R-:W-:Y:S01]  /*05a0*/  FFMA R14, R12, R14, R13 ;  /* 0x0000000e0c0e7223 */ /* 0x000fe2000000000d */
[----:B------:R-:W-:-:S02]  /*05b0*/  FSETP.GEU.AND P6, PT, R23, RZ, PT ;  /* 0x000000ff1700720b */ /* 0x000fc40003fce000 */
[----:B------:R-:W-:Y:S02]  /*05c0*/  FSETP.GEU.AND P0, PT, R5, RZ, PT ;  /* 0x000000ff0500720b */ /* 0x000fe40003f0e000 */
[----:B------:R-:W-:Y:S02]  /*05d0*/  FSETP.GEU.AND P1, PT, R4, RZ, PT ;  /* 0x000000ff0400720b */ /* 0x000fe40003f2e000 */
[----:B------:R-:W-:Y:S02]  /*05e0*/  FSETP.GEU.AND P3, PT, R14, RZ, PT ;  /* 0x000000ff0e00720b */ /* 0x000fe40003f6e000 */
[----:B------:R-:W-:Y:S02]  /*05f0*/  SEL R7, R23, RZ, P6 ;  /* 0x000000ff17077207 */ /* 0x000fe40003000000 */
[----:B------:R-:W-:Y:S02]  /*0600*/  FSETP.GEU.AND P2, PT, R0, RZ, PT ;  /* 0x000000ff0000720b */ /* 0x000fe40003f4e000 */
[----:B------:R-:W-:-:S02]  /*0610*/  FSETP.GEU.AND P4, PT, R10, RZ, PT ;  /* 0x000000ff0a00720b */ /* 0x000fc40003f8e000 */
[----:B------:R-:W-:Y:S02]  /*0620*/  FSETP.GEU.AND P5, PT, R9, RZ, PT ;  /* 0x000000ff0900720b */ /* 0x000fe40003fae000 */
[----:B------:R-:W-:Y:S02]  /*0630*/  FSETP.GEU.AND P6, PT, R8, RZ, PT ;  /* 0x000000ff0800720b */ /* 0x000fe40003fce000 */
[----:B------:R-:W-:Y:S01]  /*0640*/  SEL R6, R5, RZ, P0 ;  /* 0x000000ff05067207 */ /* 0x000fe20000000000 */
[----:B0-----:R-:W-:Y:S01]  /*0650*/  IMAD.WIDE R2, R18, 0x4, R2 ;  /* 0x0000000412027825 */ /* 0x001fe200078e0202 */
[----:B------:R-:W-:Y:S02]  /*0660*/  SEL R5, R4, RZ, P1 ;  /* 0x000000ff04057207 */ /* 0x000fe40000800000 */
[----:B------:R-:W-:Y:S02]  /*0670*/  SEL R15, R14, RZ, P3 ;  /* 0x000000ff0e0f7207 */ /* 0x000fe40001800000 */
[----:B------:R-:W-:-:S02]  /*0680*/  SEL R4, R0, RZ, P2 ;  /* 0x000000ff00047207 */ /* 0x000fc40001000000 */
[----:B------:R-:W-:Y:S02]  /*0690*/  SEL R14, R10, RZ, P4 ;  /* 0x000000ff0a0e7207 */ /* 0x000fe40002000000 */
[----:B------:R-:W-:Y:S02]  /*06a0*/  SEL R12, R9, RZ, P5 ;  /* 0x000000ff090c7207 */ /* 0x000fe40002800000 */
[----:B------:R-:W-:Y:S01]  /*06b0*/  SEL R13, R8, RZ, P6 ;  /* 0x000000ff080d7207 */ /* 0x000fe20003000000 */
[----:B------:R-:W-:Y:S04]  /*06c0*/  STG.E.128 desc[UR4][R2.64], R4 ;  /* 0x0000000402007986 */ /* 0x000fe8000c101d04 */
[----:B------:R-:W-:Y:S01]  /*06d0*/  STG.E.128 desc[UR4][R2.64+0x800], R12 ;  /* 0x0008000c02007986 */ /* 0x000fe2000c101d04 */
[----:B------:R-:W-:Y:S05]  /*06e0*/  EXIT ;  /* 0x000000000000794d */ /* 0x000fea0003800000 */
.L_x_0:
[----:B------:R-:W-:-:S00]  /*06f0*/  BRA `(.L_x_0) ;  /* 0xfffffffc00fc7947 */ /* 0x000fc0000383ffff */
[----:B------:R-:W-:-:S00]  /*0700*/  NOP ;  /* 0x0000000000007918 */ /* 0x000fc00000000000 */
[----:B------:R-:W-:-:S00]  /*0710*/  NOP ;  /* 0x0000000000007918 */ /* 0x000fc00000000000 */
[----:B------:R-:W-:-:S00]  /*0720*/  NOP ;  /* 0x0000000000007918 */ /* 0x000fc00000000000 */
[----:B------:R-:W-:-:S00]  /*0730*/  NOP ;  /* 0x0000000000007918 */ /* 0x000fc00000000000 */
[----:B------:R-:W-:-:S00]  /*0740*/  NOP ;  /* 0x0000000000007918 */ /* 0x000fc00000000000 */
[----:B------:R-:W-:-:S00]  /*0750*/  NOP ;  /* 0x0000000000007918 */ /* 0x000fc00000000000 */
[----:B------:R-:W-:-:S00]  /*0760*/  NOP ;  /* 0x0000000000007918 */ /* 0x000fc00000000000 */
[----:B------:R-:W-:-:S00]  /*0770*/  NOP ;  /* 0x0000000000007918 */ /* 0x000fc00000000000 */
.L_x_1:


//--------------------- .nv.global.init           --------------------------
	.section	.nv.global.init,"aw",@progbits
.nv.global.init:
	.type		_$_str,@object
	.size		_$_str,(_$_str_$_2 - _$_str)
_$_str:
        /*0000*/ 	.byte	0x5f, 0x5f, 0x43, 0x55, 0x44, 0x41, 0x5f, 0x46, 0x54, 0x5a, 0x00
	.type		_$_str_$_2,@object
	.size		_$_str_$_2,(.L_1 - _$_str_$_2)
_$_str_$_2:
        /*000b*/ 	.byte	0x5f, 0x5f, 0x43, 0x55, 0x44, 0x41, 0x5f, 0x50, 0x52, 0x45, 0x43, 0x5f, 0x53, 0x51, 0x52, 0x54
        /*001b*/ 	.byte	0x00
.L_1:


//--------------------- .nv.constant0.triton_poi_fused__native_batch_norm_legit_no_training_relu_7 --------------------------
	.section	.nv.constant0.triton_poi_fused__native_batch_norm_legit_no_training_relu_7,"a",@progbits
	.sectionflags	@""
	.align	4
.nv.constant0.triton_poi_fused__native_batch_norm_legit_no_training_relu_7:
	.zero		580
